//
// Generated by NVIDIA NVVM Compiler
//
// Compiler Build ID: CL-36424714
// Cuda compilation tools, release 13.0, V13.0.88
// Based on NVVM 20.0.0
//

.version 9.0
.target sm_100
.address_size 64

	// .globl	default_function_kernel0

.visible .entry default_function_kernel0(
	.param .u64 .ptr .align 1 default_function_kernel0_param_0,
	.param .u64 .ptr .align 1 default_function_kernel0_param_1,
	.param .u64 .ptr .align 1 default_function_kernel0_param_2
)
{
	.reg .pred 	%p<7>;
	.reg .b32 	%r<20>;
	.reg .b32 	%f<107>;
	.reg .b64 	%rd<14>;

	ld.param.u64 	%rd2, [default_function_kernel0_param_0];
	ld.param.u64 	%rd3, [default_function_kernel0_param_1];
	ld.param.u64 	%rd1, [default_function_kernel0_param_2];
	cvta.to.global.u64 	%rd4, %rd2;
	cvta.to.global.u64 	%rd5, %rd3;
	mov.u32 	%r2, %ctaid.x;
	mov.u32 	%r3, %ntid.x;
	mov.u32 	%r4, %tid.x;
	mad.lo.s32 	%r5, %r2, %r3, %r4;
	shr.s32 	%r1, %r5, 5;
	and.b32  	%r6, %r5, 31;
	shl.b32 	%r7, %r1, 10;
	or.b32  	%r8, %r7, %r6;
	mul.wide.s32 	%rd6, %r8, 4;
	add.s64 	%rd7, %rd5, %rd6;
	ld.global.nc.f32 	%f2, [%rd7];
	shl.b32 	%r9, %r5, 2;
	cvt.u64.u32 	%rd8, %r9;
	and.b64  	%rd9, %rd8, 124;
	add.s64 	%rd10, %rd4, %rd9;
	ld.global.nc.f32 	%f3, [%rd10];
	fma.rn.f32 	%f4, %f2, %f3, 0f00000000;
	ld.global.nc.f32 	%f5, [%rd7+128];
	ld.global.nc.f32 	%f6, [%rd10+128];
	fma.rn.f32 	%f7, %f5, %f6, %f4;
	ld.global.nc.f32 	%f8, [%rd7+256];
	ld.global.nc.f32 	%f9, [%rd10+256];
	fma.rn.f32 	%f10, %f8, %f9, %f7;
	ld.global.nc.f32 	%f11, [%rd7+384];
	ld.global.nc.f32 	%f12, [%rd10+384];
	fma.rn.f32 	%f13, %f11, %f12, %f10;
	ld.global.nc.f32 	%f14, [%rd7+512];
	ld.global.nc.f32 	%f15, [%rd10+512];
	fma.rn.f32 	%f16, %f14, %f15, %f13;
	ld.global.nc.f32 	%f17, [%rd7+640];
	ld.global.nc.f32 	%f18, [%rd10+640];
	fma.rn.f32 	%f19, %f17, %f18, %f16;
	ld.global.nc.f32 	%f20, [%rd7+768];
	ld.global.nc.f32 	%f21, [%rd10+768];
	fma.rn.f32 	%f22, %f20, %f21, %f19;
	ld.global.nc.f32 	%f23, [%rd7+896];
	ld.global.nc.f32 	%f24, [%rd10+896];
	fma.rn.f32 	%f25, %f23, %f24, %f22;
	ld.global.nc.f32 	%f26, [%rd7+1024];
	ld.global.nc.f32 	%f27, [%rd10+1024];
	fma.rn.f32 	%f28, %f26, %f27, %f25;
	ld.global.nc.f32 	%f29, [%rd7+1152];
	ld.global.nc.f32 	%f30, [%rd10+1152];
	fma.rn.f32 	%f31, %f29, %f30, %f28;
	ld.global.nc.f32 	%f32, [%rd7+1280];
	ld.global.nc.f32 	%f33, [%rd10+1280];
	fma.rn.f32 	%f34, %f32, %f33, %f31;
	ld.global.nc.f32 	%f35, [%rd7+1408];
	ld.global.nc.f32 	%f36, [%rd10+1408];
	fma.rn.f32 	%f37, %f35, %f36, %f34;
	ld.global.nc.f32 	%f38, [%rd7+1536];
	ld.global.nc.f32 	%f39, [%rd10+1536];
	fma.rn.f32 	%f40, %f38, %f39, %f37;
	ld.global.nc.f32 	%f41, [%rd7+1664];
	ld.global.nc.f32 	%f42, [%rd10+1664];
	fma.rn.f32 	%f43, %f41, %f42, %f40;
	ld.global.nc.f32 	%f44, [%rd7+1792];
	ld.global.nc.f32 	%f45, [%rd10+1792];
	fma.rn.f32 	%f46, %f44, %f45, %f43;
	ld.global.nc.f32 	%f47, [%rd7+1920];
	ld.global.nc.f32 	%f48, [%rd10+1920];
	fma.rn.f32 	%f49, %f47, %f48, %f46;
	ld.global.nc.f32 	%f50, [%rd7+2048];
	ld.global.nc.f32 	%f51, [%rd10+2048];
	fma.rn.f32 	%f52, %f50, %f51, %f49;
	ld.global.nc.f32 	%f53, [%rd7+2176];
	ld.global.nc.f32 	%f54, [%rd10+2176];
	fma.rn.f32 	%f55, %f53, %f54, %f52;
	ld.global.nc.f32 	%f56, [%rd7+2304];
	ld.global.nc.f32 	%f57, [%rd10+2304];
	fma.rn.f32 	%f58, %f56, %f57, %f55;
	ld.global.nc.f32 	%f59, [%rd7+2432];
	ld.global.nc.f32 	%f60, [%rd10+2432];
	fma.rn.f32 	%f61, %f59, %f60, %f58;
	ld.global.nc.f32 	%f62, [%rd7+2560];
	ld.global.nc.f32 	%f63, [%rd10+2560];
	fma.rn.f32 	%f64, %f62, %f63, %f61;
	ld.global.nc.f32 	%f65, [%rd7+2688];
	ld.global.nc.f32 	%f66, [%rd10+2688];
	fma.rn.f32 	%f67, %f65, %f66, %f64;
	ld.global.nc.f32 	%f68, [%rd7+2816];
	ld.global.nc.f32 	%f69, [%rd10+2816];
	fma.rn.f32 	%f70, %f68, %f69, %f67;
	ld.global.nc.f32 	%f71, [%rd7+2944];
	ld.global.nc.f32 	%f72, [%rd10+2944];
	fma.rn.f32 	%f73, %f71, %f72, %f70;
	ld.global.nc.f32 	%f74, [%rd7+3072];
	ld.global.nc.f32 	%f75, [%rd10+3072];
	fma.rn.f32 	%f76, %f74, %f75, %f73;
	ld.global.nc.f32 	%f77, [%rd7+3200];
	ld.global.nc.f32 	%f78, [%rd10+3200];
	fma.rn.f32 	%f79, %f77, %f78, %f76;
	ld.global.nc.f32 	%f80, [%rd7+3328];
	ld.global.nc.f32 	%f81, [%rd10+3328];
	fma.rn.f32 	%f82, %f80, %f81, %f79;
	ld.global.nc.f32 	%f83, [%rd7+3456];
	ld.global.nc.f32 	%f84, [%rd10+3456];
	fma.rn.f32 	%f85, %f83, %f84, %f82;
	ld.global.nc.f32 	%f86, [%rd7+3584];
	ld.global.nc.f32 	%f87, [%rd10+3584];
	fma.rn.f32 	%f88, %f86, %f87, %f85;
	ld.global.nc.f32 	%f89, [%rd7+3712];
	ld.global.nc.f32 	%f90, [%rd10+3712];
	fma.rn.f32 	%f91, %f89, %f90, %f88;
	ld.global.nc.f32 	%f92, [%rd7+3840];
	ld.global.nc.f32 	%f93, [%rd10+3840];
	fma.rn.f32 	%f94, %f92, %f93, %f91;
	ld.global.nc.f32 	%f95, [%rd7+3968];
	ld.global.nc.f32 	%f96, [%rd10+3968];
	fma.rn.f32 	%f97, %f95, %f96, %f94;
	mov.b32 	%r10, %f97;
	shfl.sync.bfly.b32	%r11|%p1, %r10, 16, 31, -1;
	mov.b32 	%f98, %r11;
	add.f32 	%f99, %f97, %f98;
	mov.b32 	%r12, %f99;
	shfl.sync.bfly.b32	%r13|%p2, %r12, 8, 31, -1;
	mov.b32 	%f100, %r13;
	add.f32 	%f101, %f99, %f100;
	mov.b32 	%r14, %f101;
	shfl.sync.bfly.b32	%r15|%p3, %r14, 4, 31, -1;
	mov.b32 	%f102, %r15;
	add.f32 	%f103, %f101, %f102;
	mov.b32 	%r16, %f103;
	shfl.sync.bfly.b32	%r17|%p4, %r16, 2, 31, -1;
	mov.b32 	%f104, %r17;
	add.f32 	%f105, %f103, %f104;
	mov.b32 	%r18, %f105;
	shfl.sync.bfly.b32	%r19|%p5, %r18, 1, 31, -1;
	mov.b32 	%f106, %r19;
	add.f32 	%f1, %f105, %f106;
	setp.ne.s32 	%p6, %r6, 0;
	@%p6 bra 	$L__BB0_2;
	cvta.to.global.u64 	%rd11, %rd1;
	mul.wide.s32 	%rd12, %r1, 4;
	add.s64 	%rd13, %rd11, %rd12;
	st.global.f32 	[%rd13], %f1;
$L__BB0_2:
	ret;

}


// ===== COMPILED SASS (sm_100) =====

	.target	sm_100

	.elftype	@"ET_EXEC"


//--------------------- .note.nv.tkinfo           --------------------------
	.section	.note.nv.tkinfo,"",@"SHT_NOTE"
	.sectionflags	@"SHF_NOTE_NV_TKINFO"
	.tkinfo
        /*0018*/ 	.word	0x00000002
        /*0030*/ 	.string	""
        /*0030*/ 	.string	"ptxas"
        /*0030*/ 	.string	"Cuda compilation tools, release 13.0, V13.0.88"
        /*0030*/ 	.string	"Build cuda_13.0.r13.0/compiler.36424714_0"
        /*0030*/ 	.string	"-arch sm_100 -m 64 "



//--------------------- .note.nv.cuinfo           --------------------------
	.section	.note.nv.cuinfo,"",@"SHT_NOTE"
	.sectionflags	@"SHF_NOTE_NV_CUINFO"
        /*0018*/ 	.short	0x0002
        /*001a*/ 	.short	0x0064
        /*001c*/ 	.short	0x0082
	.zero		2


//--------------------- .nv.info                  --------------------------
	.section	.nv.info,"",@"SHT_CUDA_INFO"
	.align	4


	//----- nvinfo : EIATTR_REGCOUNT
	.align		4
        /*0000*/ 	.byte	0x04, 0x2f
        /*0002*/ 	.short	(.L_1 - .L_0)
	.align		4
.L_0:
        /*0004*/ 	.word	index@(default_function_kernel0)
        /*0008*/ 	.word	0x0000001f


	//----- nvinfo : EIATTR_FRAME_SIZE
	.align		4
.L_1:
        /*000c*/ 	.byte	0x04, 0x11
        /*000e*/ 	.short	(.L_3 - .L_2)
	.align		4
.L_2:
        /*0010*/ 	.word	index@(default_function_kernel0)
        /*0014*/ 	.word	0x00000000


	//----- nvinfo : EIATTR_MIN_STACK_SIZE
	.align		4
.L_3:
        /*0018*/ 	.byte	0x04, 0x12
        /*001a*/ 	.short	(.L_5 - .L_4)
	.align		4
.L_4:
        /*001c*/ 	.word	index@(default_function_kernel0)
        /*0020*/ 	.word	0x00000000
.L_5:


//--------------------- .nv.compat                --------------------------
	.section	.nv.compat,"",@"SHT_CUDA_COMPAT_INFO"
	.align	4
        /*0000*/ 	.byte	0x02, 0x09, 0x00, 0x00, 0x02, 0x02, 0x01, 0x00, 0x02, 0x05, 0x05, 0x00, 0x03, 0x07, 0x01, 0x01
        /*0010*/ 	.byte	0x02, 0x03, 0x00, 0x00, 0x02, 0x06, 0x01, 0x00, 0x04, 0x0b, 0x08, 0x00, 0x09, 0x00, 0x00, 0x00
        /*0020*/ 	.byte	0x00, 0x00, 0x00, 0x00


//--------------------- .nv.info.default_function_kernel0 --------------------------
	.section	.nv.info.default_function_kernel0,"",@"SHT_CUDA_INFO"
	.sectionflags	@""
	.align	4


	//----- nvinfo : EIATTR_CUDA_API_VERSION
	.align		4
        /*0000*/ 	.byte	0x04, 0x37
        /*0002*/ 	.short	(.L_7 - .L_6)
.L_6:
        /*0004*/ 	.word	0x00000082


	//----- nvinfo : EIATTR_KPARAM_INFO
	.align		4
.L_7:
        /*0008*/ 	.byte	0x04, 0x17
        /*000a*/ 	.short	(.L_9 - .L_8)
.L_8:
        /*000c*/ 	.word	0x00000000
        /*0010*/ 	.short	0x0002
        /*0012*/ 	.short	0x0010
        /*0014*/ 	.byte	0x00, 0xf5, 0x21, 0x00


	//----- nvinfo : EIATTR_KPARAM_INFO
	.align		4
.L_9:
        /*0018*/ 	.byte	0x04, 0x17
        /*001a*/ 	.short	(.L_11 - .L_10)
.L_10:
        /*001c*/ 	.word	0x00000000
        /*0020*/ 	.short	0x0001
        /*0022*/ 	.short	0x0008
        /*0024*/ 	.byte	0x00, 0xf5, 0x21, 0x00


	//----- nvinfo : EIATTR_KPARAM_INFO
	.align		4
.L_11:
        /*0028*/ 	.byte	0x04, 0x17
        /*002a*/ 	.short	(.L_13 - .L_12)
.L_12:
        /*002c*/ 	.word	0x00000000
        /*0030*/ 	.short	0x0000
        /*0032*/ 	.short	0x0000
        /*0034*/ 	.byte	0x00, 0xf5, 0x21, 0x00


	//----- nvinfo : EIATTR_SPARSE_MMA_MASK
	.align		4
.L_13:
        /*0038*/ 	.byte	0x03, 0x50
        /*003a*/ 	.short	0x0000


	//----- nvinfo : EIATTR_MAXREG_COUNT
	.align		4
        /*003c*/ 	.byte	0x03, 0x1b
        /*003e*/ 	.short	0x00ff


	//----- nvinfo : EIATTR_MERCURY_ISA_VERSION
	.align		4
        /*0040*/ 	.byte	0x03, 0x5f
        /*0042*/ 	.short	0x0101


	//----- nvinfo : EIATTR_COOP_GROUP_MASK_REGIDS
	.align		4
        /*0044*/ 	.byte	0x04, 0x29
        /*0046*/ 	.short	(.L_15 - .L_14)


	//   ....[0]....
.L_14:
        /*0048*/ 	.word	0xffffffff


	//   ....[1]....
        /*004c*/ 	.word	0xffffffff


	//   ....[2]....
        /*0050*/ 	.word	0xffffffff


	//   ....[3]....
        /*0054*/ 	.word	0xffffffff


	//   ....[4]....
        /*0058*/ 	.word	0xffffffff


	//----- nvinfo : EIATTR_COOP_GROUP_INSTR_OFFSETS
	.align		4
.L_15:
        /*005c*/ 	.byte	0x04, 0x28
        /*005e*/ 	.short	(.L_17 - .L_16)


	//   ....[0]....
.L_16:
        /*0060*/ 	.word	0x00000700


	//   ....[1]....
        /*0064*/ 	.word	0x00000720


	//   ....[2]....
        /*0068*/ 	.word	0x00000740


	//   ....[3]....
        /*006c*/ 	.word	0x00000760


	//   ....[4]....
        /*0070*/ 	.word	0x00000780


	//----- nvinfo : EIATTR_VRC_CTA_INIT_COUNT
	.align		4
.L_17:
        /*0074*/ 	.byte	0x02, 0x4a
	.zero		1
	.zero		1


	//----- nvinfo : EIATTR_EXIT_INSTR_OFFSETS
	.align		4
        /*0078*/ 	.byte	0x04, 0x1c
        /*007a*/ 	.short	(.L_19 - .L_18)


	//   ....[0]....
.L_18:
        /*007c*/ 	.word	0x00000790


	//   ....[1]....
        /*0080*/ 	.word	0x000007e0


	//----- nvinfo : EIATTR_CBANK_PARAM_SIZE
	.align		4
.L_19:
        /*0084*/ 	.byte	0x03, 0x19
        /*0086*/ 	.short	0x0018


	//----- nvinfo : EIATTR_PARAM_CBANK
	.align		4
        /*0088*/ 	.byte	0x04, 0x0a
        /*008a*/ 	.short	(.L_21 - .L_20)
	.align		4
.L_20:
        /*008c*/ 	.word	index@(.nv.constant0.default_function_kernel0)
        /*0090*/ 	.short	0x0380
        /*0092*/ 	.short	0x0018


	//----- nvinfo : EIATTR_SW_WAR
	.align		4
.L_21:
        /*0094*/ 	.byte	0x04, 0x36
        /*0096*/ 	.short	(.L_23 - .L_22)
.L_22:
        /*0098*/ 	.word	0x00000008
.L_23:


//--------------------- .nv.callgraph             --------------------------
	.section	.nv.callgraph,"",@"SHT_CUDA_CALLGRAPH"
	.align	4
	.sectionentsize	8
	.align		4
        /*0000*/ 	.word	0x00000000
	.align		4
        /*0004*/ 	.word	0xffffffff
	.align		4
        /*0008*/ 	.word	0x00000000
	.align		4
        /*000c*/ 	.word	0xfffffffe
	.align		4
        /*0010*/ 	.word	0x00000000
	.align		4
        /*0014*/ 	.word	0xfffffffd
	.align		4
        /*0018*/ 	.word	0x00000000
	.align		4
        /*001c*/ 	.word	0xfffffffc


//--------------------- .text.default_function_kernel0 --------------------------
	.section	.text.default_function_kernel0,"ax",@progbits
	.align	128
        .global         default_function_kernel0
        .type           default_function_kernel0,@function
        .size           default_function_kernel0,(.L_x_1 - default_function_kernel0)
        .other          default_function_kernel0,@"STO_CUDA_ENTRY STV_DEFAULT"
default_function_kernel0:
.text.default_function_kernel0:
[----:B------:R-:W-:Y:S01]  /*0000*/  LDC R1, c[0x0][0x37c] ;  /* 0x0000df00ff017b82 */ /* 0x000fe20000000800 */
[----:B------:R-:W0:Y:S07]  /*0010*/  S2R R5, SR_TID.X ;  /* 0x0000000000057919 */ /* 0x000e2e0000002100 */
[----:B------:R-:W0:Y:S01]  /*0020*/  S2UR UR4, SR_CTAID.X ;  /* 0x00000000000479c3 */ /* 0x000e220000002500 */
[----:B------:R-:W1:Y:S07]  /*0030*/  LDCU.64 UR6, c[0x0][0x380] ;  /* 0x00007000ff0677ac */ /* 0x000e6e0008000a00 */
[----:B------:R-:W0:Y:S08]  /*0040*/  LDC R0, c[0x0][0x360] ;  /* 0x0000d800ff007b82 */ /* 0x000e300000000800 */
[----:B------:R-:W2:Y:S01]  /*0050*/  LDC.64 R2, c[0x0][0x388] ;  /* 0x0000e200ff027b82 */ /* 0x000ea20000000a00 */
[----:B0-----:R-:W-:Y:S01]  /*0060*/  IMAD R0, R0, UR4, R5 ;  /* 0x0000000400007c24 */ /* 0x001fe2000f8e0205 */
[----:B------:R-:W0:Y:S04]  /*0070*/  LDCU.64 UR4, c[0x0][0x358] ;  /* 0x00006b00ff0477ac */ /* 0x000e280008000a00 */
[----:B------:R-:W-:-:S02]  /*0080*/  SHF.L.U32 R4, R0, 0x2, RZ ;  /* 0x0000000200047819 */ /* 0x000fc400000006ff */
[----:B------:R-:W-:Y:S02]  /*0090*/  SHF.R.S32.HI R6, RZ, 0x5, R0 ;  /* 0x00000005ff067819 */ /* 0x000fe40000011400 */
[----:B------:R-:W-:Y:S02]  /*00a0*/  LOP3.LUT P0, R5, R0, 0x1f, RZ, 0xc0, !PT ;  /* 0x0000001f00057812 */ /* 0x000fe4000780c0ff */
[----:B------:R-:W-:Y:S02]  /*00b0*/  LOP3.LUT R4, R4, 0x7c, RZ, 0xc0, !PT ;  /* 0x0000007c04047812 */ /* 0x000fe400078ec0ff */
[----:B------:R-:W-:Y:S02]  /*00c0*/  LEA R5, R6, R5, 0xa ;  /* 0x0000000506057211 */ /* 0x000fe400078e50ff */
[----:B-1----:R-:W-:-:S03]  /*00d0*/  IADD3 R4, P1, PT, R4, UR6, RZ ;  /* 0x0000000604047c10 */ /* 0x002fc6000ff3e0ff */
[----:B--2---:R-:W-:Y:S01]  /*00e0*/  IMAD.WIDE R2, R5, 0x4, R2 ;  /* 0x0000000405027825 */ /* 0x004fe200078e0202 */
[----:B------:R-:W-:-:S04]  /*00f0*/  IADD3.X R5, PT, PT, RZ, UR7, RZ, P1, !PT ;  /* 0x00000007ff057c10 */ /* 0x000fc80008ffe4ff */
[----:B0-----:R-:W2:Y:S04]  /*0100*/  LDG.E.CONSTANT R0, desc[UR4][R2.64] ;  /* 0x0000000402007981 */ /* 0x001ea8000c1e9900 */
[----:B------:R-:W2:Y:S04]  /*0110*/  LDG.E.CONSTANT R19, desc[UR4][R4.64] ;  /* 0x0000000404137981 */ /* 0x000ea8000c1e9900 */
[----:B------:R-:W3:Y:S04]  /*0120*/  LDG.E.CONSTANT R23, desc[UR4][R2.64+0x80] ;  /* 0x0000800402177981 */ /* 0x000ee8000c1e9900 */
[----:B------:R-:W3:Y:S04]  /*0130*/  LDG.E.CONSTANT R22, desc[UR4][R4.64+0x80] ;  /* 0x0000800404167981 */ /* 0x000ee8000c1e9900 */
[----:B------:R-:W4:Y:S04]  /*0140*/  LDG.E.CONSTANT R25, desc[UR4][R2.64+0x100] ;  /* 0x0001000402197981 */ /* 0x000f28000c1e9900 */
[----:B------:R-:W4:Y:S04]  /*0150*/  LDG.E.CONSTANT R26, desc[UR4][R4.64+0x100] ;  /* 0x00010004041a7981 */ /* 0x000f28000c1e9900 */
[----:B------:R-:W5:Y:S04]  /*0160*/  LDG.E.CONSTANT R21, desc[UR4][R2.64+0x180] ;  /* 0x0001800402157981 */ /* 0x000f68000c1e9900 */
        /* <DEDUP_REMOVED lines=13> */
[----:B------:R-:W5:Y:S01]  /*0240*/  LDG.E.CONSTANT R18, desc[UR4][R2.64+0x500] ;  /* 0x0005000402127981 */ /* 0x000f62000c1e9900 */
[----:B--2---:R-:W-:-:S03]  /*0250*/  FFMA R0, R0, R19, RZ ;  /* 0x0000001300007223 */ /* 0x004fc600000000ff */
[----:B------:R-:W2:Y:S01]  /*0260*/  LDG.E.CONSTANT R19, desc[UR4][R4.64+0x500] ;  /* 0x0005000404137981 */ /* 0x000ea2000c1e9900 */
[----:B---3--:R-:W-:-:S03]  /*0270*/  FFMA R0, R23, R22, R0 ;  /* 0x0000001617007223 */ /* 0x008fc60000000000 */
[----:B------:R-:W3:Y:S04]  /*0280*/  LDG.E.CONSTANT R22, desc[UR4][R2.64+0x580] ;  /* 0x0005800402167981 */ /* 0x000ee8000c1e9900 */
[----:B------:R-:W3:Y:S01]  /*0290*/  LDG.E.CONSTANT R23, desc[UR4][R4.64+0x580] ;  /* 0x0005800404177981 */ /* 0x000ee2000c1e9900 */
[----:B----4-:R-:W-:-:S03]  /*02a0*/  FFMA R0, R25, R26, R0 ;  /* 0x0000001a19007223 */ /* 0x010fc60000000000 */
[----:B------:R-:W4:Y:S04]  /*02b0*/  LDG.E.CONSTANT R25, desc[UR4][R4.64+0x600] ;  /* 0x0006000404197981 */ /* 0x000f28000c1e9900 */
[----:B------:R-:W4:Y:S01]  /*02c0*/  LDG.E.CONSTANT R26, desc[UR4][R4.64+0xf80] ;  /* 0x000f8004041a7981 */ /* 0x000f22000c1e9900 */
[----:B-----5:R-:W-:-:S03]  /*02d0*/  FFMA R21, R21, R24, R0 ;  /* 0x0000001815157223 */ /* 0x020fc60000000000 */
[----:B------:R-:W4:Y:S04]  /*02e0*/  LDG.E.CONSTANT R24, desc[UR4][R2.64+0x600] ;  /* 0x0006000402187981 */ /* 0x000f28000c1e9900 */
[----:B------:R-:W5:Y:S01]  /*02f0*/  LDG.E.CONSTANT R0, desc[UR4][R4.64+0x700] ;  /* 0x0007000404007981 */ /* 0x000f62000c1e9900 */
[----:B------:R-:W-:-:S03]  /*0300*/  FFMA R21, R14, R15, R21 ;  /* 0x0000000f0e157223 */ /* 0x000fc60000000015 */
[----:B------:R-:W5:Y:S04]  /*0310*/  LDG.E.CONSTANT R14, desc[UR4][R2.64+0x680] ;  /* 0x00068004020e7981 */ /* 0x000f68000c1e9900 */
        /* <DEDUP_REMOVED lines=16> */
[----:B--2---:R-:W-:-:S03]  /*0420*/  FFMA R27, R18, R19, R21 ;  /* 0x00000013121b7223 */ /* 0x004fc60000000015 */
[----:B------:R-:W2:Y:S04]  /*0430*/  LDG.E.CONSTANT R21, desc[UR4][R2.64+0x980] ;  /* 0x0009800402157981 */ /* 0x000ea8000c1e9900 */
[----:B------:R-:W2:Y:S04]  /*0440*/  LDG.E.CONSTANT R19, desc[UR4][R2.64+0xa00] ;  /* 0x000a000402137981 */ /* 0x000ea8000c1e9900 */
[----:B------:R-:W2:Y:S01]  /*0450*/  LDG.E.CONSTANT R18, desc[UR4][R4.64+0xa00] ;  /* 0x000a000404127981 */ /* 0x000ea2000c1e9900 */
[----:B---3--:R-:W-:-:S03]  /*0460*/  FFMA R23, R22, R23, R27 ;  /* 0x0000001716177223 */ /* 0x008fc6000000001b */
[----:B------:R-:W3:Y:S04]  /*0470*/  LDG.E.CONSTANT R22, desc[UR4][R4.64+0xa80] ;  /* 0x000a800404167981 */ /* 0x000ee8000c1e9900 */
[----:B------:R-:W3:Y:S01]  /*0480*/  LDG.E.CONSTANT R27, desc[UR4][R2.64+0xf80] ;  /* 0x000f8004021b7981 */ /* 0x000ee2000c1e9900 */
[----:B----4-:R-:W-:-:S03]  /*0490*/  FFMA R25, R24, R25, R23 ;  /* 0x0000001918197223 */ /* 0x010fc60000000017 */
[----:B------:R-:W3:Y:S01]  /*04a0*/  LDG.E.CONSTANT R23, desc[UR4][R2.64+0xa80] ;  /* 0x000a800402177981 */ /* 0x000ee2000c1e9900 */
[----:B-----5:R-:W-:-:S03]  /*04b0*/  FFMA R24, R14, R15, R25 ;  /* 0x0000000f0e187223 */ /* 0x020fc60000000019 */
[----:B------:R-:W4:Y:S01]  /*04c0*/  LDG.E.CONSTANT R14, desc[UR4][R2.64+0xb00] ;  /* 0x000b0004020e7981 */ /* 0x000f22000c1e9900 */
[----:B------:R-:W-:-:S03]  /*04d0*/  FFMA R24, R7, R0, R24 ;  /* 0x0000000007187223 */ /* 0x000fc60000000018 */
[----:B------:R-:W4:Y:S04]  /*04e0*/  LDG.E.CONSTANT R15, desc[UR4][R4.64+0xb00] ;  /* 0x000b0004040f7981 */ /* 0x000f28000c1e9900 */
        /* <DEDUP_REMOVED lines=13> */
[----:B------:R-:W5:Y:S04]  /*05c0*/  LDG.E.CONSTANT R17, desc[UR4][R4.64+0xd80] ;  /* 0x000d800404117981 */ /* 0x000f68000c1e9900 */
[----:B------:R-:W5:Y:S01]  /*05d0*/  LDG.E.CONSTANT R25, desc[UR4][R4.64+0xe80] ;  /* 0x000e800404197981 */ /* 0x000f62000c1e9900 */
[----:B--2---:R-:W-:-:S03]  /*05e0*/  FFMA R24, R21, R20, R24 ;  /* 0x0000001415187223 */ /* 0x004fc60000000018 */
[----:B------:R-:W2:Y:S04]  /*05f0*/  LDG.E.CONSTANT R20, desc[UR4][R2.64+0xe00] ;  /* 0x000e000402147981 */ /* 0x000ea8000c1e9900 */
[----:B------:R-:W2:Y:S01]  /*0600*/  LDG.E.CONSTANT R21, desc[UR4][R4.64+0xe00] ;  /* 0x000e000404157981 */ /* 0x000ea2000c1e9900 */
[----:B------:R-:W-:-:S03]  /*0610*/  FFMA R28, R19, R18, R24 ;  /* 0x00000012131c7223 */ /* 0x000fc60000000018 */
[----:B------:R-:W2:Y:S04]  /*0620*/  LDG.E.CONSTANT R24, desc[UR4][R2.64+0xe80] ;  /* 0x000e800402187981 */ /* 0x000ea8000c1e9900 */
[----:B------:R-:W2:Y:S04]  /*0630*/  LDG.E.CONSTANT R18, desc[UR4][R2.64+0xf00] ;  /* 0x000f000402127981 */ /* 0x000ea8000c1e9900 */
[----:B------:R-:W2:Y:S01]  /*0640*/  LDG.E.CONSTANT R19, desc[UR4][R4.64+0xf00] ;  /* 0x000f000404137981 */ /* 0x000ea2000c1e9900 */
[----:B---3--:R-:W-:-:S04]  /*0650*/  FFMA R23, R23, R22, R28 ;  /* 0x0000001617177223 */ /* 0x008fc8000000001c */
[----:B----4-:R-:W-:-:S04]  /*0660*/  FFMA R15, R14, R15, R23 ;  /* 0x0000000f0e0f7223 */ /* 0x010fc80000000017 */
[----:B-----5:R-:W-:-:S04]  /*0670*/  FFMA R7, R0, R7, R15 ;  /* 0x0000000700077223 */ /* 0x020fc8000000000f */
[----:B------:R-:W-:-:S04]  /*0680*/  FFMA R7, R12, R13, R7 ;  /* 0x0000000d0c077223 */ /* 0x000fc80000000007 */
[----:B------:R-:W-:-:S04]  /*0690*/  FFMA R7, R10, R11, R7 ;  /* 0x0000000b0a077223 */ /* 0x000fc80000000007 */
[----:B------:R-:W-:-:S04]  /*06a0*/  FFMA R7, R8, R9, R7 ;  /* 0x0000000908077223 */ /* 0x000fc80000000007 */
[----:B------:R-:W-:-:S04]  /*06b0*/  FFMA R7, R16, R17, R7 ;  /* 0x0000001110077223 */ /* 0x000fc80000000007 */
[----:B--2---:R-:W-:-:S04]  /*06c0*/  FFMA R7, R20, R21, R7 ;  /* 0x0000001514077223 */ /* 0x004fc80000000007 */
[----:B------:R-:W-:-:S04]  /*06d0*/  FFMA R7, R24, R25, R7 ;  /* 0x0000001918077223 */ /* 0x000fc80000000007 */
[----:B------:R-:W-:-:S04]  /*06e0*/  FFMA R18, R18, R19, R7 ;  /* 0x0000001312127223 */ /* 0x000fc80000000007 */
[----:B------:R-:W-:-:S05]  /*06f0*/  FFMA R18, R27, R26, R18 ;  /* 0x0000001a1b127223 */ /* 0x000fca0000000012 */
[----:B------:R-:W0:Y:S02]  /*0700*/  SHFL.BFLY PT, R3, R18, 0x10, 0x1f ;  /* 0x0e001f0012037f89 */ /* 0x000e2400000e0000 */
[----:B0-----:R-:W-:-:S05]  /*0710*/  FADD R3, R18, R3 ;  /* 0x0000000312037221 */ /* 0x001fca0000000000 */
[----:B------:R-:W0:Y:S02]  /*0720*/  SHFL.BFLY PT, R0, R3, 0x8, 0x1f ;  /* 0x0d001f0003007f89 */ /* 0x000e2400000e0000 */
[----:B0-----:R-:W-:-:S05]  /*0730*/  FADD R0, R3, R0 ;  /* 0x0000000003007221 */ /* 0x001fca0000000000 */
[----:B------:R-:W0:Y:S02]  /*0740*/  SHFL.BFLY PT, R5, R0, 0x4, 0x1f ;  /* 0x0c801f0000057f89 */ /* 0x000e2400000e0000 */
[----:B0-----:R-:W-:-:S05]  /*0750*/  FADD R5, R0, R5 ;  /* 0x0000000500057221 */ /* 0x001fca0000000000 */
[----:B------:R-:W0:Y:S02]  /*0760*/  SHFL.BFLY PT, R2, R5, 0x2, 0x1f ;  /* 0x0c401f0005027f89 */ /* 0x000e2400000e0000 */
[----:B0-----:R-:W-:-:S05]  /*0770*/  FADD R4, R5, R2 ;  /* 0x0000000205047221 */ /* 0x001fca0000000000 */
[----:B------:R0:W1:Y:S01]  /*0780*/  SHFL.BFLY PT, R7, R4, 0x1, 0x1f ;  /* 0x0c201f0004077f89 */ /* 0x00006200000e0000 */
[----:B------:R-:W-:Y:S05]  /*0790*/  @P0 EXIT ;  /* 0x000000000000094d */ /* 0x000fea0003800000 */
[----:B------:R-:W2:Y:S01]  /*07a0*/  LDC.64 R2, c[0x0][0x390] ;  /* 0x0000e400ff027b82 */ /* 0x000ea20000000a00 */
[----:B-1----:R-:W-:Y:S01]  /*07b0*/  FADD R5, R4, R7 ;  /* 0x0000000704057221 */ /* 0x002fe20000000000 */
[----:B--2---:R-:W-:-:S05]  /*07c0*/  IMAD.WIDE R6, R6, 0x4, R2 ;  /* 0x0000000406067825 */ /* 0x004fca00078e0202 */
[----:B------:R-:W-:Y:S01]  /*07d0*/  STG.E desc[UR4][R6.64], R5 ;  /* 0x0000000506007986 */ /* 0x000fe2000c101904 */
[----:B------:R-:W-:Y:S05]  /*07e0*/  EXIT ;  /* 0x000000000000794d */ /* 0x000fea0003800000 */
.L_x_0:
[----:B------:R-:W-:-:S00]  /*07f0*/  BRA `(.L_x_0) ;  /* 0xfffffffc00fc7947 */ /* 0x000fc0000383ffff */
[----:B------:R-:W-:-:S00]  /*0800*/  NOP ;  /* 0x0000000000007918 */ /* 0x000fc00000000000 */
[----:B------:R-:W-:-:S00]  /*0810*/  NOP ;  /* 0x0000000000007918 */ /* 0x000fc00000000000 */
[----:B------:R-:W-:-:S00]  /*0820*/  NOP ;  /* 0x0000000000007918 */ /* 0x000fc00000000000 */
[----:B------:R-:W-:-:S00]  /*0830*/  NOP ;  /* 0x0000000000007918 */ /* 0x000fc00000000000 */
[----:B------:R-:W-:-:S00]  /*0840*/  NOP ;  /* 0x0000000000007918 */ /* 0x000fc00000000000 */
[----:B------:R-:W-:-:S00]  /*0850*/  NOP ;  /* 0x0000000000007918 */ /* 0x000fc00000000000 */
[----:B------:R-:W-:-:S00]  /*0860*/  NOP ;  /* 0x0000000000007918 */ /* 0x000fc00000000000 */
[----:B------:R-:W-:-:S00]  /*0870*/  NOP ;  /* 0x0000000000007918 */ /* 0x000fc00000000000 */
.L_x_1:


//--------------------- .nv.shared.reserved.0     --------------------------
	.section	.nv.shared.reserved.0,"aw",@nobits
	.weak		__nv_reservedSMEM_offset_0_alias
	.size		__nv_reservedSMEM_offset_0_alias, 0, 64
	.other		__nv_reservedSMEM_offset_0_alias,@"STO_CUDA_RESERVED_SHARED STV_DEFAULT"
__nv_reservedSMEM_offset_0_alias:
	.zero		0
	.zero		64


//--------------------- .nv.constant0.default_function_kernel0 --------------------------
	.section	.nv.constant0.default_function_kernel0,"a",@progbits
	.sectionflags	@""
	.align	4
.nv.constant0.default_function_kernel0:
	.zero		920


//--------------------- SYMBOLS --------------------------

	.type		.nv.reservedSmem.offset0,@object
	.size		.nv.reservedSmem.offset0,0x4
